//
// Generated by NVIDIA NVVM Compiler
//
// Compiler Build ID: CL-36424714
// Cuda compilation tools, release 13.0, V13.0.88
// Based on NVVM 20.0.0
//

.version 9.0
.target sm_100
.address_size 64

	// .globl	_Z12matMulKernelPiS_S_ii
.extern .shared .align 16 .b8 smem[];

.visible .entry _Z12matMulKernelPiS_S_ii(
	.param .u64 .ptr .align 1 _Z12matMulKernelPiS_S_ii_param_0,
	.param .u64 .ptr .align 1 _Z12matMulKernelPiS_S_ii_param_1,
	.param .u64 .ptr .align 1 _Z12matMulKernelPiS_S_ii_param_2,
	.param .u32 _Z12matMulKernelPiS_S_ii_param_3,
	.param .u32 _Z12matMulKernelPiS_S_ii_param_4
)
{
	.reg .pred 	%p<13>;
	.reg .b32 	%r<180>;
	.reg .b64 	%rd<14>;

	ld.param.u64 	%rd3, [_Z12matMulKernelPiS_S_ii_param_0];
	ld.param.u64 	%rd4, [_Z12matMulKernelPiS_S_ii_param_1];
	ld.param.u32 	%r52, [_Z12matMulKernelPiS_S_ii_param_3];
	ld.param.u32 	%r53, [_Z12matMulKernelPiS_S_ii_param_4];
	mov.u32 	%r1, %tid.x;
	mov.u32 	%r2, %tid.y;
	mov.u32 	%r55, %ctaid.x;
	mov.u32 	%r56, %ctaid.y;
	mad.lo.s32 	%r3, %r53, %r56, %r2;
	mad.lo.s32 	%r4, %r53, %r55, %r1;
	add.s32 	%r57, %r52, %r53;
	add.s32 	%r58, %r57, -1;
	div.s32 	%r5, %r58, %r53;
	setp.lt.s32 	%p1, %r5, 1;
	mov.b32 	%r178, 0;
	@%p1 bra 	$L__BB0_19;
	mul.lo.s32 	%r60, %r53, %r53;
	shl.b32 	%r61, %r60, 2;
	mov.u32 	%r62, smem;
	add.s32 	%r6, %r62, %r61;
	mul.lo.s32 	%r7, %r3, %r52;
	mul.lo.s32 	%r8, %r53, %r2;
	mad.lo.s32 	%r63, %r53, %r1, %r2;
	shl.b32 	%r64, %r63, 2;
	add.s32 	%r9, %r6, %r64;
	and.b32  	%r10, %r53, 7;
	and.b32  	%r11, %r53, 3;
	and.b32  	%r12, %r53, 2147483640;
	and.b32  	%r13, %r53, 1;
	neg.s32 	%r14, %r12;
	shl.b32 	%r65, %r1, 2;
	add.s32 	%r66, %r61, %r65;
	add.s32 	%r15, %r62, %r66;
	shl.b32 	%r16, %r53, 5;
	shl.b32 	%r17, %r53, 2;
	cvta.to.global.u64 	%rd1, %rd3;
	cvta.to.global.u64 	%rd2, %rd4;
	mov.b32 	%r161, 0;
	mov.u32 	%r178, %r161;
$L__BB0_2:
	mul.lo.s32 	%r68, %r161, %r53;
	add.s32 	%r69, %r68, %r1;
	add.s32 	%r21, %r68, %r2;
	max.s32 	%r70, %r3, %r69;
	setp.ge.s32 	%p2, %r70, %r52;
	mov.b32 	%r163, 0;
	@%p2 bra 	$L__BB0_4;
	add.s32 	%r71, %r69, %r7;
	mul.wide.s32 	%rd6, %r71, 4;
	add.s64 	%rd7, %rd1, %rd6;
	ld.global.u32 	%r163, [%rd7];
$L__BB0_4:
	add.s32 	%r73, %r8, %r1;
	shl.b32 	%r74, %r73, 2;
	mov.u32 	%r75, smem;
	add.s32 	%r76, %r75, %r74;
	st.shared.u32 	[%r76], %r163;
	max.s32 	%r77, %r21, %r4;
	setp.ge.s32 	%p3, %r77, %r52;
	mov.b32 	%r164, 0;
	@%p3 bra 	$L__BB0_6;
	mad.lo.s32 	%r78, %r21, %r52, %r4;
	mul.wide.s32 	%rd8, %r78, 4;
	add.s64 	%rd9, %rd2, %rd8;
	ld.global.u32 	%r164, [%rd9];
$L__BB0_6:
	setp.lt.s32 	%p4, %r53, 1;
	st.shared.u32 	[%r9], %r164;
	bar.sync 	0;
	@%p4 bra 	$L__BB0_18;
	setp.lt.u32 	%p5, %r53, 8;
	mov.b32 	%r173, 0;
	@%p5 bra 	$L__BB0_10;
	shl.b32 	%r81, %r8, 2;
	add.s32 	%r83, %r81, %r75;
	add.s32 	%r165, %r83, 16;
	mov.u32 	%r166, %r15;
	mov.u32 	%r167, %r14;
$L__BB0_9:
	.pragma "nounroll";
	ld.shared.u32 	%r84, [%r165+-16];
	ld.shared.u32 	%r85, [%r166];
	mad.lo.s32 	%r86, %r85, %r84, %r178;
	ld.shared.u32 	%r87, [%r165+-12];
	add.s32 	%r88, %r166, %r17;
	ld.shared.u32 	%r89, [%r88];
	mad.lo.s32 	%r90, %r89, %r87, %r86;
	ld.shared.u32 	%r91, [%r165+-8];
	add.s32 	%r92, %r88, %r17;
	ld.shared.u32 	%r93, [%r92];
	mad.lo.s32 	%r94, %r93, %r91, %r90;
	ld.shared.u32 	%r95, [%r165+-4];
	add.s32 	%r96, %r92, %r17;
	ld.shared.u32 	%r97, [%r96];
	mad.lo.s32 	%r98, %r97, %r95, %r94;
	ld.shared.u32 	%r99, [%r165];
	add.s32 	%r100, %r96, %r17;
	ld.shared.u32 	%r101, [%r100];
	mad.lo.s32 	%r102, %r101, %r99, %r98;
	ld.shared.u32 	%r103, [%r165+4];
	add.s32 	%r104, %r100, %r17;
	ld.shared.u32 	%r105, [%r104];
	mad.lo.s32 	%r106, %r105, %r103, %r102;
	ld.shared.u32 	%r107, [%r165+8];
	add.s32 	%r108, %r104, %r17;
	ld.shared.u32 	%r109, [%r108];
	mad.lo.s32 	%r110, %r109, %r107, %r106;
	ld.shared.u32 	%r111, [%r165+12];
	add.s32 	%r112, %r108, %r17;
	ld.shared.u32 	%r113, [%r112];
	mad.lo.s32 	%r178, %r113, %r111, %r110;
	add.s32 	%r167, %r167, 8;
	add.s32 	%r166, %r166, %r16;
	add.s32 	%r165, %r165, 32;
	setp.ne.s32 	%p6, %r167, 0;
	mov.u32 	%r173, %r12;
	@%p6 bra 	$L__BB0_9;
$L__BB0_10:
	setp.eq.s32 	%p7, %r10, 0;
	@%p7 bra 	$L__BB0_18;
	add.s32 	%r115, %r10, -1;
	setp.lt.u32 	%p8, %r115, 3;
	@%p8 bra 	$L__BB0_13;
	add.s32 	%r116, %r173, %r8;
	shl.b32 	%r117, %r116, 2;
	mov.u32 	%r118, smem;
	add.s32 	%r119, %r118, %r117;
	ld.shared.u32 	%r120, [%r119];
	mad.lo.s32 	%r121, %r173, %r53, %r1;
	shl.b32 	%r122, %r121, 2;
	add.s32 	%r123, %r6, %r122;
	ld.shared.u32 	%r124, [%r123];
	mad.lo.s32 	%r125, %r124, %r120, %r178;
	ld.shared.u32 	%r126, [%r119+4];
	add.s32 	%r127, %r123, %r17;
	ld.shared.u32 	%r128, [%r127];
	mad.lo.s32 	%r129, %r128, %r126, %r125;
	ld.shared.u32 	%r130, [%r119+8];
	add.s32 	%r131, %r127, %r17;
	ld.shared.u32 	%r132, [%r131];
	mad.lo.s32 	%r133, %r132, %r130, %r129;
	ld.shared.u32 	%r134, [%r119+12];
	add.s32 	%r135, %r131, %r17;
	ld.shared.u32 	%r136, [%r135];
	mad.lo.s32 	%r178, %r136, %r134, %r133;
	add.s32 	%r173, %r173, 4;
$L__BB0_13:
	setp.eq.s32 	%p9, %r11, 0;
	@%p9 bra 	$L__BB0_18;
	setp.eq.s32 	%p10, %r11, 1;
	@%p10 bra 	$L__BB0_16;
	add.s32 	%r138, %r173, %r8;
	shl.b32 	%r139, %r138, 2;
	mov.u32 	%r140, smem;
	add.s32 	%r141, %r140, %r139;
	ld.shared.u32 	%r142, [%r141];
	mad.lo.s32 	%r143, %r173, %r53, %r1;
	shl.b32 	%r144, %r143, 2;
	add.s32 	%r145, %r6, %r144;
	ld.shared.u32 	%r146, [%r145];
	mad.lo.s32 	%r147, %r146, %r142, %r178;
	ld.shared.u32 	%r148, [%r141+4];
	add.s32 	%r149, %r145, %r17;
	ld.shared.u32 	%r150, [%r149];
	mad.lo.s32 	%r178, %r150, %r148, %r147;
	add.s32 	%r173, %r173, 2;
$L__BB0_16:
	setp.eq.s32 	%p11, %r13, 0;
	@%p11 bra 	$L__BB0_18;
	add.s32 	%r151, %r173, %r8;
	shl.b32 	%r152, %r151, 2;
	mov.u32 	%r153, smem;
	add.s32 	%r154, %r153, %r152;
	ld.shared.u32 	%r155, [%r154];
	mad.lo.s32 	%r156, %r173, %r53, %r1;
	shl.b32 	%r157, %r156, 2;
	add.s32 	%r158, %r6, %r157;
	ld.shared.u32 	%r159, [%r158];
	mad.lo.s32 	%r178, %r159, %r155, %r178;
$L__BB0_18:
	bar.sync 	0;
	add.s32 	%r161, %r161, 1;
	setp.ne.s32 	%p12, %r161, %r5;
	@%p12 bra 	$L__BB0_2;
$L__BB0_19:
	ld.param.u64 	%rd13, [_Z12matMulKernelPiS_S_ii_param_2];
	cvta.to.global.u64 	%rd10, %rd13;
	mad.lo.s32 	%r160, %r3, %r52, %r4;
	mul.wide.s32 	%rd11, %r160, 4;
	add.s64 	%rd12, %rd10, %rd11;
	st.global.u32 	[%rd12], %r178;
	ret;

}


// ===== COMPILED SASS (sm_100) =====

	.target	sm_100

	.elftype	@"ET_EXEC"


//--------------------- .note.nv.tkinfo           --------------------------
	.section	.note.nv.tkinfo,"",@"SHT_NOTE"
	.sectionflags	@"SHF_NOTE_NV_TKINFO"
	.tkinfo
        /*0018*/ 	.word	0x00000002
        /*0030*/ 	.string	""
        /*0030*/ 	.string	"ptxas"
        /*0030*/ 	.string	"Cuda compilation tools, release 13.0, V13.0.88"
        /*0030*/ 	.string	"Build cuda_13.0.r13.0/compiler.36424714_0"
        /*0030*/ 	.string	"-arch sm_100 -m 64 "



//--------------------- .note.nv.cuinfo           --------------------------
	.section	.note.nv.cuinfo,"",@"SHT_NOTE"
	.sectionflags	@"SHF_NOTE_NV_CUINFO"
        /*0018*/ 	.short	0x0002
        /*001a*/ 	.short	0x0064
        /*001c*/ 	.short	0x0082
	.zero		2


//--------------------- .nv.info                  --------------------------
	.section	.nv.info,"",@"SHT_CUDA_INFO"
	.align	4


	//----- nvinfo : EIATTR_REGCOUNT
	.align		4
        /*0000*/ 	.byte	0x04, 0x2f
        /*0002*/ 	.short	(.L_1 - .L_0)
	.align		4
.L_0:
        /*0004*/ 	.word	index@(_Z12matMulKernelPiS_S_ii)
        /*0008*/ 	.word	0x00000020


	//----- nvinfo : EIATTR_FRAME_SIZE
	.align		4
.L_1:
        /*000c*/ 	.byte	0x04, 0x11
        /*000e*/ 	.short	(.L_3 - .L_2)
	.align		4
.L_2:
        /*0010*/ 	.word	index@(_Z12matMulKernelPiS_S_ii)
        /*0014*/ 	.word	0x00000000


	//----- nvinfo : EIATTR_MIN_STACK_SIZE
	.align		4
.L_3:
        /*0018*/ 	.byte	0x04, 0x12
        /*001a*/ 	.short	(.L_5 - .L_4)
	.align		4
.L_4:
        /*001c*/ 	.word	index@(_Z12matMulKernelPiS_S_ii)
        /*0020*/ 	.word	0x00000000
.L_5:


//--------------------- .nv.compat                --------------------------
	.section	.nv.compat,"",@"SHT_CUDA_COMPAT_INFO"
	.align	4
        /*0000*/ 	.byte	0x02, 0x09, 0x00, 0x00, 0x02, 0x02, 0x01, 0x00, 0x02, 0x05, 0x05, 0x00, 0x03, 0x07, 0x01, 0x01
        /*0010*/ 	.byte	0x02, 0x03, 0x00, 0x00, 0x02, 0x06, 0x01, 0x00, 0x04, 0x0b, 0x08, 0x00, 0x09, 0x00, 0x00, 0x00
        /*0020*/ 	.byte	0x00, 0x00, 0x00, 0x00


//--------------------- .nv.info._Z12matMulKernelPiS_S_ii --------------------------
	.section	.nv.info._Z12matMulKernelPiS_S_ii,"",@"SHT_CUDA_INFO"
	.sectionflags	@""
	.align	4


	//----- nvinfo : EIATTR_CUDA_API_VERSION
	.align		4
        /*0000*/ 	.byte	0x04, 0x37
        /*0002*/ 	.short	(.L_7 - .L_6)
.L_6:
        /*0004*/ 	.word	0x00000082


	//----- nvinfo : EIATTR_KPARAM_INFO
	.align		4
.L_7:
        /*0008*/ 	.byte	0x04, 0x17
        /*000a*/ 	.short	(.L_9 - .L_8)
.L_8:
        /*000c*/ 	.word	0x00000000
        /*0010*/ 	.short	0x0004
        /*0012*/ 	.short	0x001c
        /*0014*/ 	.byte	0x00, 0xf0, 0x11, 0x00


	//----- nvinfo : EIATTR_KPARAM_INFO
	.align		4
.L_9:
        /*0018*/ 	.byte	0x04, 0x17
        /*001a*/ 	.short	(.L_11 - .L_10)
.L_10:
        /*001c*/ 	.word	0x00000000
        /*0020*/ 	.short	0x0003
        /*0022*/ 	.short	0x0018
        /*0024*/ 	.byte	0x00, 0xf0, 0x11, 0x00


	//----- nvinfo : EIATTR_KPARAM_INFO
	.align		4
.L_11:
        /*0028*/ 	.byte	0x04, 0x17
        /*002a*/ 	.short	(.L_13 - .L_12)
.L_12:
        /*002c*/ 	.word	0x00000000
        /*0030*/ 	.short	0x0002
        /*0032*/ 	.short	0x0010
        /*0034*/ 	.byte	0x00, 0xf5, 0x21, 0x00


	//----- nvinfo : EIATTR_KPARAM_INFO
	.align		4
.L_13:
        /*0038*/ 	.byte	0x04, 0x17
        /*003a*/ 	.short	(.L_15 - .L_14)
.L_14:
        /*003c*/ 	.word	0x00000000
        /*0040*/ 	.short	0x0001
        /*0042*/ 	.short	0x0008
        /*0044*/ 	.byte	0x00, 0xf5, 0x21, 0x00


	//----- nvinfo : EIATTR_KPARAM_INFO
	.align		4
.L_15:
        /*0048*/ 	.byte	0x04, 0x17
        /*004a*/ 	.short	(.L_17 - .L_16)
.L_16:
        /*004c*/ 	.word	0x00000000
        /*0050*/ 	.short	0x0000
        /*0052*/ 	.short	0x0000
        /*0054*/ 	.byte	0x00, 0xf5, 0x21, 0x00


	//----- nvinfo : EIATTR_SPARSE_MMA_MASK
	.align		4
.L_17:
        /*0058*/ 	.byte	0x03, 0x50
        /*005a*/ 	.short	0x0000


	//----- nvinfo : EIATTR_MAXREG_COUNT
	.align		4
        /*005c*/ 	.byte	0x03, 0x1b
        /*005e*/ 	.short	0x00ff


	//----- nvinfo : EIATTR_NUM_BARRIERS
	.align		4
        /*0060*/ 	.byte	0x02, 0x4c
        /*0062*/ 	.byte	0x01
	.zero		1


	//----- nvinfo : EIATTR_MERCURY_ISA_VERSION
	.align		4
        /*0064*/ 	.byte	0x03, 0x5f
        /*0066*/ 	.short	0x0101


	//----- nvinfo : EIATTR_VRC_CTA_INIT_COUNT
	.align		4
        /*0068*/ 	.byte	0x02, 0x4a
	.zero		1
	.zero		1


	//----- nvinfo : EIATTR_EXIT_INSTR_OFFSETS
	.align		4
        /*006c*/ 	.byte	0x04, 0x1c
        /*006e*/ 	.short	(.L_19 - .L_18)


	//   ....[0]....
.L_18:
        /*0070*/ 	.word	0x00000b70


	//----- nvinfo : EIATTR_CBANK_PARAM_SIZE
	.align		4
.L_19:
        /*0074*/ 	.byte	0x03, 0x19
        /*0076*/ 	.short	0x0020


	//----- nvinfo : EIATTR_PARAM_CBANK
	.align		4
        /*0078*/ 	.byte	0x04, 0x0a
        /*007a*/ 	.short	(.L_21 - .L_20)
	.align		4
.L_20:
        /*007c*/ 	.word	index@(.nv.constant0._Z12matMulKernelPiS_S_ii)
        /*0080*/ 	.short	0x0380
        /*0082*/ 	.short	0x0020


	//----- nvinfo : EIATTR_SW_WAR
	.align		4
.L_21:
        /*0084*/ 	.byte	0x04, 0x36
        /*0086*/ 	.short	(.L_23 - .L_22)
.L_22:
        /*0088*/ 	.word	0x00000008
.L_23:


//--------------------- .nv.callgraph             --------------------------
	.section	.nv.callgraph,"",@"SHT_CUDA_CALLGRAPH"
	.align	4
	.sectionentsize	8
	.align		4
        /*0000*/ 	.word	0x00000000
	.align		4
        /*0004*/ 	.word	0xffffffff
	.align		4
        /*0008*/ 	.word	0x00000000
	.align		4
        /*000c*/ 	.word	0xfffffffe
	.align		4
        /*0010*/ 	.word	0x00000000
	.align		4
        /*0014*/ 	.word	0xfffffffd
	.align		4
        /*0018*/ 	.word	0x00000000
	.align		4
        /*001c*/ 	.word	0xfffffffc


//--------------------- .text._Z12matMulKernelPiS_S_ii --------------------------
	.section	.text._Z12matMulKernelPiS_S_ii,"ax",@progbits
	.align	128
        .global         _Z12matMulKernelPiS_S_ii
        .type           _Z12matMulKernelPiS_S_ii,@function
        .size           _Z12matMulKernelPiS_S_ii,(.L_x_8 - _Z12matMulKernelPiS_S_ii)
        .other          _Z12matMulKernelPiS_S_ii,@"STO_CUDA_ENTRY STV_DEFAULT"
_Z12matMulKernelPiS_S_ii:
.text._Z12matMulKernelPiS_S_ii:
[----:B------:R-:W-:Y:S08]  /*0000*/  LDC R1, c[0x0][0x37c] ;  /* 0x0000df00ff017b82 */ /* 0x000ff00000000800 */
[----:B------:R-:W0:Y:S01]  /*0010*/  LDC.64 R2, c[0x0][0x398] ;  /* 0x0000e600ff027b82 */ /* 0x000e220000000a00 */
[----:B------:R-:W1:Y:S01]  /*0020*/  LDCU.64 UR8, c[0x0][0x358] ;  /* 0x00006b00ff0877ac */ /* 0x000e620008000a00 */
[----:B------:R-:W-:-:S06]  /*0030*/  MOV R18, RZ ;  /* 0x000000ff00127202 */ /* 0x000fcc0000000f00 */
[----:B------:R-:W-:Y:S08]  /*0040*/  S2UR UR5, SR_CTAID.Y ;  /* 0x00000000000579c3 */ /* 0x000ff00000002600 */
[----:B------:R-:W2:Y:S01]  /*0050*/  S2UR UR4, SR_CTAID.X ;  /* 0x00000000000479c3 */ /* 0x000ea20000002500 */
[----:B0-----:R-:W-:Y:S02]  /*0060*/  IABS R11, R3 ;  /* 0x00000003000b7213 */ /* 0x001fe40000000000 */
[----:B------:R-:W-:-:S02]  /*0070*/  IADD3 R0, PT, PT, R3, R2, RZ ;  /* 0x0000000203007210 */ /* 0x000fc40007ffe0ff */
[----:B------:R-:W0:Y:S03]  /*0080*/  I2F.RP R7, R11 ;  /* 0x0000000b00077306 */ /* 0x000e260000209400 */
[----:B------:R-:W-:-:S05]  /*0090*/  VIADD R6, R0, 0xffffffff ;  /* 0xffffffff00067836 */ /* 0x000fca0000000000 */
[----:B------:R-:W-:Y:S02]  /*00a0*/  IABS R0, R6 ;  /* 0x0000000600007213 */ /* 0x000fe40000000000 */
[----:B------:R-:W-:-:S04]  /*00b0*/  LOP3.LUT R6, R6, R3, RZ, 0x3c, !PT ;  /* 0x0000000306067212 */ /* 0x000fc800078e3cff */
[----:B------:R-:W-:Y:S01]  /*00c0*/  ISETP.GE.AND P1, PT, R6, RZ, PT ;  /* 0x000000ff0600720c */ /* 0x000fe20003f26270 */
[----:B0-----:R-:W0:Y:S02]  /*00d0*/  MUFU.RCP R7, R7 ;  /* 0x0000000700077308 */ /* 0x001e240000001000 */
[----:B0-----:R-:W-:-:S06]  /*00e0*/  IADD3 R4, PT, PT, R7, 0xffffffe, RZ ;  /* 0x0ffffffe07047810 */ /* 0x001fcc0007ffe0ff */
[----:B------:R0:W3:Y:S02]  /*00f0*/  F2I.FTZ.U32.TRUNC.NTZ R5, R4 ;  /* 0x0000000400057305 */ /* 0x0000e4000021f000 */
[----:B0-----:R-:W-:Y:S02]  /*0100*/  HFMA2 R4, -RZ, RZ, 0, 0 ;  /* 0x00000000ff047431 */ /* 0x001fe400000001ff */
[----:B---3--:R-:W-:-:S04]  /*0110*/  IMAD.MOV R8, RZ, RZ, -R5 ;  /* 0x000000ffff087224 */ /* 0x008fc800078e0a05 */
[----:B------:R-:W-:Y:S02]  /*0120*/  IMAD R9, R8, R11, RZ ;  /* 0x0000000b08097224 */ /* 0x000fe400078e02ff */
[----:B------:R-:W2:Y:S02]  /*0130*/  S2R R8, SR_TID.X ;  /* 0x0000000000087919 */ /* 0x000ea40000002100 */
[----:B------:R-:W-:-:S06]  /*0140*/  IMAD.HI.U32 R5, R5, R9, R4 ;  /* 0x0000000905057227 */ /* 0x000fcc00078e0004 */
[----:B------:R-:W-:-:S04]  /*0150*/  IMAD.HI.U32 R9, R5, R0, RZ ;  /* 0x0000000005097227 */ /* 0x000fc800078e00ff */
[----:B------:R-:W-:-:S04]  /*0160*/  IMAD.MOV R4, RZ, RZ, -R9 ;  /* 0x000000ffff047224 */ /* 0x000fc800078e0a09 */
[----:B------:R-:W-:-:S05]  /*0170*/  IMAD R0, R11, R4, R0 ;  /* 0x000000040b007224 */ /* 0x000fca00078e0200 */
[----:B------:R-:W-:Y:S01]  /*0180*/  ISETP.GT.U32.AND P2, PT, R11, R0, PT ;  /* 0x000000000b00720c */ /* 0x000fe20003f44070 */
[----:B--2---:R-:W-:-:S12]  /*0190*/  IMAD R13, R3, UR4, R8 ;  /* 0x00000004030d7c24 */ /* 0x004fd8000f8e0208 */
[-C--:B------:R-:W-:Y:S01]  /*01a0*/  @!P2 IADD3 R0, PT, PT, R0, -R11.reuse, RZ ;  /* 0x8000000b0000a210 */ /* 0x080fe20007ffe0ff */
[----:B------:R-:W-:Y:S01]  /*01b0*/  @!P2 VIADD R9, R9, 0x1 ;  /* 0x000000010909a836 */ /* 0x000fe20000000000 */
[----:B------:R-:W-:Y:S02]  /*01c0*/  ISETP.NE.AND P2, PT, R3, RZ, PT ;  /* 0x000000ff0300720c */ /* 0x000fe40003f45270 */
[----:B------:R-:W-:Y:S02]  /*01d0*/  ISETP.GE.U32.AND P0, PT, R0, R11, PT ;  /* 0x0000000b0000720c */ /* 0x000fe40003f06070 */
[----:B------:R-:W0:Y:S11]  /*01e0*/  S2R R0, SR_TID.Y ;  /* 0x0000000000007919 */ /* 0x000e360000002200 */
[----:B------:R-:W-:-:S05]  /*01f0*/  @P0 IADD3 R9, PT, PT, R9, 0x1, RZ ;  /* 0x0000000109090810 */ /* 0x000fca0007ffe0ff */
[----:B------:R-:W-:Y:S01]  /*0200*/  @!P1 IMAD.MOV R9, RZ, RZ, -R9 ;  /* 0x000000ffff099224 */ /* 0x000fe200078e0a09 */
[----:B------:R-:W-:-:S04]  /*0210*/  @!P2 LOP3.LUT R9, RZ, R3, RZ, 0x33, !PT ;  /* 0x00000003ff09a212 */ /* 0x000fc800078e33ff */
[----:B------:R-:W-:Y:S01]  /*0220*/  ISETP.GE.AND P0, PT, R9, 0x1, PT ;  /* 0x000000010900780c */ /* 0x000fe20003f06270 */
[----:B0-----:R-:W-:-:S12]  /*0230*/  IMAD R11, R3, UR5, R0 ;  /* 0x00000005030b7c24 */ /* 0x001fd8000f8e0200 */
[----:B-1----:R-:W-:Y:S05]  /*0240*/  @!P0 BRA `(.L_x_0) ;  /* 0x0000000800388947 */ /* 0x002fea0003800000 */
[----:B------:R-:W0:Y:S01]  /*0250*/  S2UR UR5, SR_CgaCtaId ;  /* 0x00000000000579c3 */ /* 0x000e220000008800 */
[CC--:B------:R-:W-:Y:S01]  /*0260*/  IMAD R2, R3.reuse, R3.reuse, RZ ;  /* 0x0000000303027224 */ /* 0x0c0fe200078e02ff */
[----:B------:R-:W-:Y:S01]  /*0270*/  UMOV UR4, 0x400 ;  /* 0x0000040000047882 */ /* 0x000fe20000000000 */
[C---:B------:R-:W-:Y:S01]  /*0280*/  LOP3.LUT R10, R3.reuse, 0x7ffffff8, RZ, 0xc0, !PT ;  /* 0x7ffffff8030a7812 */ /* 0x040fe200078ec0ff */
[-C--:B------:R-:W-:Y:S01]  /*0290*/  IMAD R17, R8, R3.reuse, R0 ;  /* 0x0000000308117224 */ /* 0x080fe200078e0200 */
[C---:B------:R-:W-:Y:S01]  /*02a0*/  LOP3.LUT R19, R3.reuse, 0x7, RZ, 0xc0, !PT ;  /* 0x0000000703137812 */ /* 0x040fe200078ec0ff */
[----:B------:R-:W-:Y:S01]  /*02b0*/  IMAD.SHL.U32 R5, R2, 0x4, RZ ;  /* 0x0000000402057824 */ /* 0x000fe200078e00ff */
[----:B------:R-:W-:Y:S01]  /*02c0*/  LOP3.LUT R20, R3, 0x3, RZ, 0xc0, !PT ;  /* 0x0000000303147812 */ /* 0x000fe200078ec0ff */
[----:B------:R-:W-:Y:S01]  /*02d0*/  IMAD R15, R0, R3, RZ ;  /* 0x00000003000f7224 */ /* 0x000fe200078e02ff */
[----:B------:R-:W-:Y:S01]  /*02e0*/  MOV R18, RZ ;  /* 0x000000ff00127202 */ /* 0x000fe20000000f00 */
[----:B------:R-:W-:Y:S01]  /*02f0*/  IMAD.MOV R14, RZ, RZ, -R10 ;  /* 0x000000ffff0e7224 */ /* 0x000fe200078e0a0a */
[----:B------:R-:W-:Y:S01]  /*0300*/  LEA R16, R8, R5, 0x2 ;  /* 0x0000000508107211 */ /* 0x000fe200078e10ff */
[----:B0-----:R-:W-:-:S06]  /*0310*/  ULEA UR4, UR5, UR4, 0x18 ;  /* 0x0000000405047291 */ /* 0x001fcc000f8ec0ff */
[----:B------:R-:W-:Y:S01]  /*0320*/  VIADD R12, R5, UR4 ;  /* 0x00000004050c7c36 */ /* 0x000fe20008000000 */
[----:B------:R-:W-:Y:S01]  /*0330*/  IADD3 R16, PT, PT, R16, UR4, RZ ;  /* 0x0000000410107c10 */ /* 0x000fe2000fffe0ff */
[----:B------:R-:W-:Y:S02]  /*0340*/  UMOV UR4, URZ ;  /* 0x000000ff00047c82 */ /* 0x000fe40008000000 */
[----:B------:R-:W-:-:S07]  /*0350*/  IMAD R17, R17, 0x4, R12 ;  /* 0x0000000411117824 */ /* 0x000fce00078e020c */
.L_x_6:
[----:B0-----:R-:W0:Y:S02]  /*0360*/  LDC.64 R2, c[0x0][0x398] ;  /* 0x0000e600ff027b82 */ /* 0x001e240000000a00 */
[C---:B0-----:R-:W-:Y:S02]  /*0370*/  IMAD R22, R3.reuse, UR4, R8 ;  /* 0x0000000403167c24 */ /* 0x041fe4000f8e0208 */
[----:B------:R-:W-:-:S03]  /*0380*/  IMAD R24, R3, UR4, R0 ;  /* 0x0000000403187c24 */ /* 0x000fc6000f8e0200 */
[----:B------:R-:W-:Y:S02]  /*0390*/  VIMNMX R5, PT, PT, R11, R22, !PT ;  /* 0x000000160b057248 */ /* 0x000fe40007fe0100 */
[----:B------:R-:W-:Y:S02]  /*03a0*/  VIMNMX R7, PT, PT, R13, R24, !PT ;  /* 0x000000180d077248 */ /* 0x000fe40007fe0100 */
[-C--:B------:R-:W-:Y:S02]  /*03b0*/  ISETP.GE.AND P0, PT, R5, R2.reuse, PT ;  /* 0x000000020500720c */ /* 0x080fe40003f06270 */
[----:B------:R-:W-:-:S11]  /*03c0*/  ISETP.GE.AND P1, PT, R7, R2, PT ;  /* 0x000000020700720c */ /* 0x000fd60003f26270 */
[----:B------:R-:W0:Y:S01]  /*03d0*/  @!P0 LDC.64 R6, c[0x0][0x380] ;  /* 0x0000e000ff068b82 */ /* 0x000e220000000a00 */
[-C--:B------:R-:W-:Y:S02]  /*03e0*/  @!P0 IMAD R21, R11, R2.reuse, R22 ;  /* 0x000000020b158224 */ /* 0x080fe400078e0216 */
[----:B------:R-:W-:Y:S02]  /*03f0*/  @!P1 IMAD R23, R24, R2, R13 ;  /* 0x0000000218179224 */ /* 0x000fe400078e020d */
[----:B------:R-:W-:-:S03]  /*0400*/  IMAD.MOV.U32 R24, RZ, RZ, RZ ;  /* 0x000000ffff187224 */ /* 0x000fc600078e00ff */
[----:B------:R-:W1:Y:S01]  /*0410*/  @!P1 LDC.64 R4, c[0x0][0x388] ;  /* 0x0000e200ff049b82 */ /* 0x000e620000000a00 */
[----:B0-----:R-:W-:-:S04]  /*0420*/  @!P0 IMAD.WIDE R6, R21, 0x4, R6 ;  /* 0x0000000415068825 */ /* 0x001fc800078e0206 */
[----:B------:R-:W-:Y:S02]  /*0430*/  HFMA2 R21, -RZ, RZ, 0, 0 ;  /* 0x00000000ff157431 */ /* 0x000fe400000001ff */
[----:B-1----:R-:W-:-:S04]  /*0440*/  @!P1 IMAD.WIDE R4, R23, 0x4, R4 ;  /* 0x0000000417049825 */ /* 0x002fc800078e0204 */
[----:B------:R-:W2:Y:S04]  /*0450*/  @!P0 LDG.E R21, desc[UR8][R6.64] ;  /* 0x0000000806158981 */ /* 0x000ea8000c1e1900 */
[----:B------:R-:W3:Y:S01]  /*0460*/  @!P1 LDG.E R24, desc[UR8][R4.64] ;  /* 0x0000000804189981 */ /* 0x000ee2000c1e1900 */
[----:B------:R-:W0:Y:S01]  /*0470*/  S2UR UR6, SR_CgaCtaId ;  /* 0x00000000000679c3 */ /* 0x000e220000008800 */
[----:B------:R-:W-:Y:S01]  /*0480*/  UMOV UR5, 0x400 ;  /* 0x0000040000057882 */ /* 0x000fe20000000000 */
[----:B------:R-:W-:Y:S01]  /*0490*/  ISETP.GE.AND P1, PT, R3, 0x1, PT ;  /* 0x000000010300780c */ /* 0x000fe20003f26270 */
[----:B------:R-:W-:Y:S01]  /*04a0*/  UIADD3 UR4, UPT, UPT, UR4, 0x1, URZ ;  /* 0x0000000104047890 */ /* 0x000fe2000fffe0ff */
[----:B------:R-:W-:-:S05]  /*04b0*/  IADD3 R22, PT, PT, R15, R8, RZ ;  /* 0x000000080f167210 */ /* 0x000fca0007ffe0ff */
[----:B------:R-:W-:Y:S01]  /*04c0*/  ISETP.NE.AND P0, PT, R9, UR4, PT ;  /* 0x0000000409007c0c */ /* 0x000fe2000bf05270 */
[----:B0-----:R-:W-:-:S06]  /*04d0*/  ULEA UR5, UR6, UR5, 0x18 ;  /* 0x0000000506057291 */ /* 0x001fcc000f8ec0ff */
[----:B------:R-:W-:-:S05]  /*04e0*/  LEA R22, R22, UR5, 0x2 ;  /* 0x0000000516167c11 */ /* 0x000fca000f8e10ff */
[----:B--2---:R0:W-:Y:S04]  /*04f0*/  STS [R22], R21 ;  /* 0x0000001516007388 */ /* 0x0041e80000000800 */
[----:B---3--:R0:W-:Y:S01]  /*0500*/  STS [R17], R24 ;  /* 0x0000001811007388 */ /* 0x0081e20000000800 */
[----:B------:R-:W-:Y:S06]  /*0510*/  BAR.SYNC.DEFER_BLOCKING 0x0 ;  /* 0x0000000000007b1d */ /* 0x000fec0000010000 */
[----:B------:R-:W-:Y:S05]  /*0520*/  @!P1 BRA `(.L_x_1) ;  /* 0x0000000400789947 */ /* 0x000fea0003800000 */
[----:B------:R-:W-:Y:S01]  /*0530*/  ISETP.GE.U32.AND P1, PT, R3, 0x8, PT ;  /* 0x000000080300780c */ /* 0x000fe20003f26070 */
[----:B------:R-:W-:-:S12]  /*0540*/  IMAD.MOV.U32 R4, RZ, RZ, RZ ;  /* 0x000000ffff047224 */ /* 0x000fd800078e00ff */
[----:B------:R-:W-:Y:S05]  /*0550*/  @!P1 BRA `(.L_x_2) ;  /* 0x0000000000a49947 */ /* 0x000fea0003800000 */
[----:B------:R-:W-:Y:S01]  /*0560*/  LEA R6, R15, UR5, 0x2 ;  /* 0x000000050f067c11 */ /* 0x000fe2000f8e10ff */
[----:B------:R-:W-:Y:S01]  /*0570*/  IMAD.MOV.U32 R5, RZ, RZ, R14 ;  /* 0x000000ffff057224 */ /* 0x000fe200078e000e */
[----:B------:R-:W-:Y:S02]  /*0580*/  MOV R4, R16 ;  /* 0x0000001000047202 */ /* 0x000fe40000000f00 */
[----:B------:R-:W-:-:S07]  /*0590*/  IADD3 R6, PT, PT, R6, 0x10, RZ ;  /* 0x0000001006067810 */ /* 0x000fce0007ffe0ff */
.L_x_3:
[----:B------:R-:W-:Y:S01]  /*05a0*/  LDS R7, [R6+-0x10] ;  /* 0xfffff00006077984 */ /* 0x000fe20000000800 */
[----:B0-----:R-:W-:Y:S01]  /*05b0*/  IMAD R24, R3, 0x4, R4 ;  /* 0x0000000403187824 */ /* 0x001fe200078e0204 */
[----:B------:R-:W-:Y:S02]  /*05c0*/  IADD3 R5, PT, PT, R5, 0x8, RZ ;  /* 0x0000000805057810 */ /* 0x000fe40007ffe0ff */
[----:B------:R0:W1:Y:S02]  /*05d0*/  LDS R21, [R4] ;  /* 0x0000000004157984 */ /* 0x0000640000000800 */
[----:B------:R-:W-:Y:S02]  /*05e0*/  LEA R26, R3, R24, 0x2 ;  /* 0x00000018031a7211 */ /* 0x000fe400078e10ff */
[----:B------:R-:W-:Y:S01]  /*05f0*/  LDS R22, [R6+-0xc] ;  /* 0xfffff40006167984 */ /* 0x000fe20000000800 */
[----:B------:R-:W-:Y:S02]  /*0600*/  ISETP.NE.AND P1, PT, R5, RZ, PT ;  /* 0x000000ff0500720c */ /* 0x000fe40003f25270 */
[C---:B------:R-:W-:Y:S01]  /*0610*/  IMAD R25, R3.reuse, 0x4, R26 ;  /* 0x0000000403197824 */ /* 0x040fe200078e021a */
[----:B------:R2:W3:Y:S01]  /*0620*/  LDS R23, [R24] ;  /* 0x0000000018177984 */ /* 0x0004e20000000800 */
[----:B0-----:R-:W-:-:S03]  /*0630*/  IMAD R4, R3, 0x20, R4 ;  /* 0x0000002003047824 */ /* 0x001fc600078e0204 */
[C---:B------:R-:W-:Y:S01]  /*0640*/  LEA R29, R3.reuse, R25, 0x2 ;  /* 0x00000019031d7211 */ /* 0x040fe200078e10ff */
[----:B------:R-:W-:Y:S04]  /*0650*/  LDS R28, [R6+-0x4] ;  /* 0xfffffc00061c7984 */ /* 0x000fe80000000800 */
[----:B------:R-:W-:Y:S01]  /*0660*/  LDS R27, [R25] ;  /* 0x00000000191b7984 */ /* 0x000fe20000000800 */
[----:B--2---:R-:W-:Y:S02]  /*0670*/  IMAD R24, R3, 0x4, R29 ;  /* 0x0000000403187824 */ /* 0x004fe400078e021d */
[----:B-1----:R-:W-:Y:S02]  /*0680*/  IMAD R21, R7, R21, R18 ;  /* 0x0000001507157224 */ /* 0x002fe400078e0212 */
[----:B------:R-:W-:Y:S04]  /*0690*/  LDS R7, [R6+-0x8] ;  /* 0xfffff80006077984 */ /* 0x000fe80000000800 */
[----:B------:R0:W1:Y:S01]  /*06a0*/  LDS R18, [R26] ;  /* 0x000000001a127984 */ /* 0x0000620000000800 */
[----:B---3--:R-:W-:-:S03]  /*06b0*/  IMAD R23, R22, R23, R21 ;  /* 0x0000001716177224 */ /* 0x008fc600078e0215 */
[----:B------:R-:W-:Y:S04]  /*06c0*/  LDS R21, [R6] ;  /* 0x0000000006157984 */ /* 0x000fe80000000800 */
[----:B------:R-:W2:Y:S01]  /*06d0*/  LDS R22, [R29] ;  /* 0x000000001d167984 */ /* 0x000ea20000000800 */
[----:B0-----:R-:W-:Y:S01]  /*06e0*/  LEA R26, R3, R24, 0x2 ;  /* 0x00000018031a7211 */ /* 0x001fe200078e10ff */
[----:B-1----:R-:W-:Y:S02]  /*06f0*/  IMAD R7, R7, R18, R23 ;  /* 0x0000001207077224 */ /* 0x002fe400078e0217 */
[----:B------:R-:W-:Y:S02]  /*0700*/  LDS R18, [R6+0x4] ;  /* 0x0000040006127984 */ /* 0x000fe40000000800 */
[----:B------:R-:W-:-:S02]  /*0710*/  IMAD R23, R3, 0x4, R26 ;  /* 0x0000000403177824 */ /* 0x000fc400078e021a */
[----:B------:R-:W-:Y:S01]  /*0720*/  IMAD R27, R28, R27, R7 ;  /* 0x0000001b1c1b7224 */ /* 0x000fe200078e0207 */
[----:B------:R-:W-:Y:S03]  /*0730*/  LDS R26, [R26] ;  /* 0x000000001a1a7984 */ /* 0x000fe60000000800 */
[----:B--2---:R-:W-:Y:S01]  /*0740*/  IMAD R21, R21, R22, R27 ;  /* 0x0000001615157224 */ /* 0x004fe200078e021b */
[----:B------:R-:W0:Y:S04]  /*0750*/  LDS R7, [R24] ;  /* 0x0000000018077984 */ /* 0x000e280000000800 */
[----:B------:R-:W1:Y:S04]  /*0760*/  LDS R22, [R6+0x8] ;  /* 0x0000080006167984 */ /* 0x000e680000000800 */
[----:B------:R-:W-:Y:S04]  /*0770*/  LDS R23, [R23] ;  /* 0x0000000017177984 */ /* 0x000fe80000000800 */
[----:B------:R2:W3:Y:S02]  /*0780*/  LDS R28, [R6+0xc] ;  /* 0x00000c00061c7984 */ /* 0x0004e40000000800 */
[----:B--2---:R-:W-:Y:S01]  /*0790*/  IADD3 R6, PT, PT, R6, 0x20, RZ ;  /* 0x0000002006067810 */ /* 0x004fe20007ffe0ff */
[----:B0-----:R-:W-:-:S04]  /*07a0*/  IMAD R7, R18, R7, R21 ;  /* 0x0000000712077224 */ /* 0x001fc800078e0215 */
[----:B-1----:R-:W-:-:S04]  /*07b0*/  IMAD R7, R22, R26, R7 ;  /* 0x0000001a16077224 */ /* 0x002fc800078e0207 */
[----:B---3--:R-:W-:Y:S01]  /*07c0*/  IMAD R18, R28, R23, R7 ;  /* 0x000000171c127224 */ /* 0x008fe200078e0207 */
[----:B------:R-:W-:Y:S06]  /*07d0*/  @P1 BRA `(.L_x_3) ;  /* 0xfffffffc00701947 */ /* 0x000fec000383ffff */
[----:B------:R-:W-:-:S07]  /*07e0*/  IMAD.MOV.U32 R4, RZ, RZ, R10 ;  /* 0x000000ffff047224 */ /* 0x000fce00078e000a */
.L_x_2:
[----:B------:R-:W-:-:S13]  /*07f0*/  ISETP.NE.AND P1, PT, R19, RZ, PT ;  /* 0x000000ff1300720c */ /* 0x000fda0003f25270 */
[----:B------:R-:W-:Y:S05]  /*0800*/  @!P1 BRA `(.L_x_1) ;  /* 0x0000000000c09947 */ /* 0x000fea0003800000 */
[----:B------:R-:W-:Y:S02]  /*0810*/  IADD3 R5, PT, PT, R19, -0x1, RZ ;  /* 0xffffffff13057810 */ /* 0x000fe40007ffe0ff */
[----:B------:R-:W-:Y:S02]  /*0820*/  ISETP.NE.AND P2, PT, R20, RZ, PT ;  /* 0x000000ff1400720c */ /* 0x000fe40003f45270 */
[----:B------:R-:W-:-:S13]  /*0830*/  ISETP.GE.U32.AND P1, PT, R5, 0x3, PT ;  /* 0x000000030500780c */ /* 0x000fda0003f26070 */
[----:B------:R-:W-:Y:S05]  /*0840*/  @!P1 BRA `(.L_x_4) ;  /* 0x0000000000509947 */ /* 0x000fea0003800000 */
[C---:B------:R-:W-:Y:S02]  /*0850*/  IMAD R7, R4.reuse, R3, R8 ;  /* 0x0000000304077224 */ /* 0x040fe400078e0208 */
[----:B------:R-:W-:Y:S01]  /*0860*/  IMAD.IADD R5, R15, 0x1, R4 ;  /* 0x000000010f057824 */ /* 0x000fe200078e0204 */
[----:B------:R-:W-:Y:S02]  /*0870*/  IADD3 R4, PT, PT, R4, 0x4, RZ ;  /* 0x0000000404047810 */ /* 0x000fe40007ffe0ff */
[----:B0-----:R-:W-:Y:S02]  /*0880*/  LEA R22, R7, R12, 0x2 ;  /* 0x0000000c07167211 */ /* 0x001fe400078e10ff */
[----:B------:R-:W-:Y:S02]  /*0890*/  LEA R7, R5, UR5, 0x2 ;  /* 0x0000000505077c11 */ /* 0x000fe4000f8e10ff */
[C---:B------:R-:W-:Y:S02]  /*08a0*/  LEA R24, R3.reuse, R22, 0x2 ;  /* 0x0000001603187211 */ /* 0x040fe400078e10ff */
[----:B------:R-:W-:Y:S03]  /*08b0*/  LDS R22, [R22] ;  /* 0x0000000016167984 */ /* 0x000fe60000000800 */
[C---:B------:R-:W-:Y:S01]  /*08c0*/  IMAD R26, R3.reuse, 0x4, R24 ;  /* 0x00000004031a7824 */ /* 0x040fe200078e0218 */
[----:B------:R-:W0:Y:S04]  /*08d0*/  LDS R21, [R7] ;  /* 0x0000000007157984 */ /* 0x000e280000000800 */
[----:B------:R-:W-:Y:S01]  /*08e0*/  LDS R6, [R7+0x4] ;  /* 0x0000040007067984 */ /* 0x000fe20000000800 */
[----:B------:R-:W-:-:S03]  /*08f0*/  LEA R25, R3, R26, 0x2 ;  /* 0x0000001a03197211 */ /* 0x000fc600078e10ff */
[----:B------:R-:W1:Y:S04]  /*0900*/  LDS R24, [R24] ;  /* 0x0000000018187984 */ /* 0x000e680000000800 */
[----:B------:R-:W-:Y:S04]  /*0910*/  LDS R5, [R26] ;  /* 0x000000001a057984 */ /* 0x000fe80000000800 */
[----:B------:R-:W2:Y:S04]  /*0920*/  LDS R23, [R7+0x8] ;  /* 0x0000080007177984 */ /* 0x000ea80000000800 */
[----:B------:R-:W-:Y:S04]  /*0930*/  LDS R28, [R7+0xc] ;  /* 0x00000c00071c7984 */ /* 0x000fe80000000800 */
[----:B------:R-:W3:Y:S01]  /*0940*/  LDS R25, [R25] ;  /* 0x0000000019197984 */ /* 0x000ee20000000800 */
[----:B0-----:R-:W-:-:S04]  /*0950*/  IMAD R21, R21, R22, R18 ;  /* 0x0000001615157224 */ /* 0x001fc800078e0212 */
[----:B-1----:R-:W-:-:S04]  /*0960*/  IMAD R6, R6, R24, R21 ;  /* 0x0000001806067224 */ /* 0x002fc800078e0215 */
[----:B--2---:R-:W-:-:S04]  /*0970*/  IMAD R5, R23, R5, R6 ;  /* 0x0000000517057224 */ /* 0x004fc800078e0206 */
[----:B---3--:R-:W-:-:S07]  /*0980*/  IMAD R18, R28, R25, R5 ;  /* 0x000000191c127224 */ /* 0x008fce00078e0205 */
.L_x_4:
[----:B------:R-:W-:Y:S05]  /*0990*/  @!P2 BRA `(.L_x_1) ;  /* 0x00000000005ca947 */ /* 0x000fea0003800000 */
[----:B------:R-:W-:Y:S02]  /*09a0*/  ISETP.NE.AND P1, PT, R20, 0x1, PT ;  /* 0x000000011400780c */ /* 0x000fe40003f25270 */
[----:B------:R-:W-:-:S11]  /*09b0*/  LOP3.LUT P2, RZ, R3, 0x1, RZ, 0xc0, !PT ;  /* 0x0000000103ff7812 */ /* 0x000fd6000784c0ff */
[----:B------:R-:W-:Y:S05]  /*09c0*/  @!P1 BRA `(.L_x_5) ;  /* 0x0000000000309947 */ /* 0x000fea0003800000 */
[C---:B------:R-:W-:Y:S02]  /*09d0*/  IMAD R7, R4.reuse, R3, R8 ;  /* 0x0000000304077224 */ /* 0x040fe400078e0208 */
[----:B------:R-:W-:Y:S02]  /*09e0*/  IMAD.IADD R5, R15, 0x1, R4 ;  /* 0x000000010f057824 */ /* 0x000fe400078e0204 */
[----:B------:R-:W-:Y:S01]  /*09f0*/  VIADD R4, R4, 0x2 ;  /* 0x0000000204047836 */ /* 0x000fe20000000000 */
[----:B------:R-:W-:Y:S02]  /*0a00*/  LEA R6, R7, R12, 0x2 ;  /* 0x0000000c07067211 */ /* 0x000fe400078e10ff */
[----:B------:R-:W-:Y:S02]  /*0a10*/  LEA R5, R5, UR5, 0x2 ;  /* 0x0000000505057c11 */ /* 0x000fe4000f8e10ff */
[----:B------:R-:W-:Y:S01]  /*0a20*/  LEA R23, R3, R6, 0x2 ;  /* 0x0000000603177211 */ /* 0x000fe200078e10ff */
[----:B0-----:R-:W-:Y:S04]  /*0a30*/  LDS R21, [R6] ;  /* 0x0000000006157984 */ /* 0x001fe80000000800 */
[----:B------:R-:W0:Y:S04]  /*0a40*/  LDS R7, [R5] ;  /* 0x0000000005077984 */ /* 0x000e280000000800 */
[----:B------:R-:W-:Y:S04]  /*0a50*/  LDS R22, [R5+0x4] ;  /* 0x0000040005167984 */ /* 0x000fe80000000800 */
[----:B------:R-:W1:Y:S01]  /*0a60*/  LDS R23, [R23] ;  /* 0x0000000017177984 */ /* 0x000e620000000800 */
[----:B0-----:R-:W-:-:S04]  /*0a70*/  IMAD R7, R7, R21, R18 ;  /* 0x0000001507077224 */ /* 0x001fc800078e0212 */
[----:B-1----:R-:W-:-:S07]  /*0a80*/  IMAD R18, R22, R23, R7 ;  /* 0x0000001716127224 */ /* 0x002fce00078e0207 */
.L_x_5:
[----:B------:R-:W-:Y:S05]  /*0a90*/  @!P2 BRA `(.L_x_1) ;  /* 0x00000000001ca947 */ /* 0x000fea0003800000 */
[----:B------:R-:W-:Y:S01]  /*0aa0*/  IMAD R5, R4, R3, R8 ;  /* 0x0000000304057224 */ /* 0x000fe200078e0208 */
[----:B------:R-:W-:-:S04]  /*0ab0*/  IADD3 R3, PT, PT, R15, R4, RZ ;  /* 0x000000040f037210 */ /* 0x000fc80007ffe0ff */
[----:B------:R-:W-:Y:S02]  /*0ac0*/  LEA R3, R3, UR5, 0x2 ;  /* 0x0000000503037c11 */ /* 0x000fe4000f8e10ff */
[----:B------:R-:W-:-:S04]  /*0ad0*/  LEA R5, R5, R12, 0x2 ;  /* 0x0000000c05057211 */ /* 0x000fc800078e10ff */
[----:B------:R-:W-:Y:S04]  /*0ae0*/  LDS R3, [R3] ;  /* 0x0000000003037984 */ /* 0x000fe80000000800 */
[----:B------:R-:W1:Y:S02]  /*0af0*/  LDS R5, [R5] ;  /* 0x0000000005057984 */ /* 0x000e640000000800 */
[----:B-1----:R-:W-:-:S07]  /*0b00*/  IMAD R18, R3, R5, R18 ;  /* 0x0000000503127224 */ /* 0x002fce00078e0212 */
.L_x_1:
[----:B------:R-:W-:Y:S06]  /*0b10*/  BAR.SYNC.DEFER_BLOCKING 0x0 ;  /* 0x0000000000007b1d */ /* 0x000fec0000010000 */
[----:B------:R-:W-:Y:S05]  /*0b20*/  @P0 BRA `(.L_x_6) ;  /* 0xfffffff8000c0947 */ /* 0x000fea000383ffff */
.L_x_0:
[----:B------:R-:W1:Y:S01]  /*0b30*/  LDC.64 R4, c[0x0][0x390] ;  /* 0x0000e400ff047b82 */ /* 0x000e620000000a00 */
[----:B------:R-:W-:-:S04]  /*0b40*/  IMAD R3, R11, R2, R13 ;  /* 0x000000020b037224 */ /* 0x000fc800078e020d */
[----:B-1----:R-:W-:-:S05]  /*0b50*/  IMAD.WIDE R2, R3, 0x4, R4 ;  /* 0x0000000403027825 */ /* 0x002fca00078e0204 */
[----:B------:R-:W-:Y:S01]  /*0b60*/  STG.E desc[UR8][R2.64], R18 ;  /* 0x0000001202007986 */ /* 0x000fe2000c101908 */
[----:B------:R-:W-:Y:S05]  /*0b70*/  EXIT ;  /* 0x000000000000794d */ /* 0x000fea0003800000 */
.L_x_7:
[----:B------:R-:W-:-:S00]  /*0b80*/  BRA `(.L_x_7) ;  /* 0xfffffffc00fc7947 */ /* 0x000fc0000383ffff */
[----:B------:R-:W-:-:S00]  /*0b90*/  NOP ;  /* 0x0000000000007918 */ /* 0x000fc00000000000 */
        /* <DEDUP_REMOVED lines=14> */
.L_x_8:


//--------------------- .nv.shared._Z12matMulKernelPiS_S_ii --------------------------
	.section	.nv.shared._Z12matMulKernelPiS_S_ii,"aw",@nobits
	.sectionflags	@""
	.align	16
	.zero		1024


//--------------------- .nv.shared.reserved.0     --------------------------
	.section	.nv.shared.reserved.0,"aw",@nobits
	.weak		__nv_reservedSMEM_offset_0_alias
	.size		__nv_reservedSMEM_offset_0_alias, 0, 64
	.other		__nv_reservedSMEM_offset_0_alias,@"STO_CUDA_RESERVED_SHARED STV_DEFAULT"
__nv_reservedSMEM_offset_0_alias:
	.zero		0
	.zero		64


//--------------------- .nv.constant0._Z12matMulKernelPiS_S_ii --------------------------
	.section	.nv.constant0._Z12matMulKernelPiS_S_ii,"a",@progbits
	.sectionflags	@""
	.align	4
.nv.constant0._Z12matMulKernelPiS_S_ii:
	.zero		928


//--------------------- SYMBOLS --------------------------

	.type		.nv.reservedSmem.offset0,@object
	.size		.nv.reservedSmem.offset0,0x4
	.type		.nv.reservedSmem.cap,@object
	.size		.nv.reservedSmem.cap,0x4
